//
// Generated by NVIDIA NVVM Compiler
//
// Compiler Build ID: CL-36424714
// Cuda compilation tools, release 13.0, V13.0.88
// Based on NVVM 20.0.0
//

.version 9.0
.target sm_100
.address_size 64

	// .globl	_Z20actualizarParticulasP8Particlei

.visible .entry _Z20actualizarParticulasP8Particlei(
	.param .u64 .ptr .align 1 _Z20actualizarParticulasP8Particlei_param_0,
	.param .u32 _Z20actualizarParticulasP8Particlei_param_1
)
{
	.reg .pred 	%p<11>;
	.reg .b32 	%r<5>;
	.reg .b32 	%f<12>;
	.reg .b64 	%rd<6>;

	ld.param.u64 	%rd2, [_Z20actualizarParticulasP8Particlei_param_0];
	mov.u32 	%r2, %ctaid.x;
	mov.u32 	%r3, %ntid.x;
	mov.u32 	%r4, %tid.x;
	mad.lo.s32 	%r1, %r2, %r3, %r4;
	setp.gt.s32 	%p1, %r1, 49;
	@%p1 bra 	$L__BB0_7;
	cvta.to.global.u64 	%rd3, %rd2;
	mul.wide.s32 	%rd4, %r1, 28;
	add.s64 	%rd5, %rd3, %rd4;
	add.s64 	%rd1, %rd5, 8;
	ld.global.f32 	%f11, [%rd5+8];
	ld.global.f32 	%f7, [%rd5];
	fma.rn.f32 	%f2, %f11, 0f3A83126F, %f7;
	st.global.f32 	[%rd5], %f2;
	ld.global.f32 	%f3, [%rd5+12];
	ld.global.f32 	%f8, [%rd5+4];
	fma.rn.f32 	%f4, %f3, 0f3A83126F, %f8;
	st.global.f32 	[%rd5+4], %f4;
	setp.gtu.f32 	%p2, %f2, 0f00000000;
	setp.ltu.f32 	%p3, %f2, 0f3F800000;
	and.pred  	%p4, %p2, %p3;
	@%p4 bra 	$L__BB0_3;
	neg.f32 	%f11, %f11;
	st.global.f32 	[%rd1], %f11;
$L__BB0_3:
	setp.gtu.f32 	%p5, %f4, 0f00000000;
	setp.ltu.f32 	%p6, %f4, 0f3F800000;
	and.pred  	%p7, %p5, %p6;
	@%p7 bra 	$L__BB0_5;
	neg.f32 	%f9, %f3;
	st.global.f32 	[%rd1+4], %f9;
$L__BB0_5:
	setp.geu.f32 	%p8, %f2, 0f3F000000;
	setp.leu.f32 	%p9, %f11, 0f3F000000;
	or.pred  	%p10, %p8, %p9;
	@%p10 bra 	$L__BB0_7;
	add.f32 	%f10, %f2, 0f3C23D70A;
	st.global.f32 	[%rd1+-8], %f10;
$L__BB0_7:
	ret;

}


// ===== COMPILED SASS (sm_100) =====

	.target	sm_100

	.elftype	@"ET_EXEC"


//--------------------- .note.nv.tkinfo           --------------------------
	.section	.note.nv.tkinfo,"",@"SHT_NOTE"
	.sectionflags	@"SHF_NOTE_NV_TKINFO"
	.tkinfo
        /*0018*/ 	.word	0x00000002
        /*0030*/ 	.string	""
        /*0030*/ 	.string	"ptxas"
        /*0030*/ 	.string	"Cuda compilation tools, release 13.0, V13.0.88"
        /*0030*/ 	.string	"Build cuda_13.0.r13.0/compiler.36424714_0"
        /*0030*/ 	.string	"-arch sm_100 -m 64 "



//--------------------- .note.nv.cuinfo           --------------------------
	.section	.note.nv.cuinfo,"",@"SHT_NOTE"
	.sectionflags	@"SHF_NOTE_NV_CUINFO"
        /*0018*/ 	.short	0x0002
        /*001a*/ 	.short	0x0064
        /*001c*/ 	.short	0x0082
	.zero		2


//--------------------- .nv.info                  --------------------------
	.section	.nv.info,"",@"SHT_CUDA_INFO"
	.align	4


	//----- nvinfo : EIATTR_REGCOUNT
	.align		4
        /*0000*/ 	.byte	0x04, 0x2f
        /*0002*/ 	.short	(.L_1 - .L_0)
	.align		4
.L_0:
        /*0004*/ 	.word	index@(_Z20actualizarParticulasP8Particlei)
        /*0008*/ 	.word	0x0000000e


	//----- nvinfo : EIATTR_FRAME_SIZE
	.align		4
.L_1:
        /*000c*/ 	.byte	0x04, 0x11
        /*000e*/ 	.short	(.L_3 - .L_2)
	.align		4
.L_2:
        /*0010*/ 	.word	index@(_Z20actualizarParticulasP8Particlei)
        /*0014*/ 	.word	0x00000000


	//----- nvinfo : EIATTR_MIN_STACK_SIZE
	.align		4
.L_3:
        /*0018*/ 	.byte	0x04, 0x12
        /*001a*/ 	.short	(.L_5 - .L_4)
	.align		4
.L_4:
        /*001c*/ 	.word	index@(_Z20actualizarParticulasP8Particlei)
        /*0020*/ 	.word	0x00000000
.L_5:


//--------------------- .nv.compat                --------------------------
	.section	.nv.compat,"",@"SHT_CUDA_COMPAT_INFO"
	.align	4
        /*0000*/ 	.byte	0x02, 0x09, 0x00, 0x00, 0x02, 0x02, 0x01, 0x00, 0x02, 0x05, 0x05, 0x00, 0x03, 0x07, 0x01, 0x01
        /*0010*/ 	.byte	0x02, 0x03, 0x00, 0x00, 0x02, 0x06, 0x01, 0x00, 0x04, 0x0b, 0x08, 0x00, 0x01, 0x00, 0x00, 0x00
        /*0020*/ 	.byte	0x00, 0x00, 0x00, 0x00


//--------------------- .nv.info._Z20actualizarParticulasP8Particlei --------------------------
	.section	.nv.info._Z20actualizarParticulasP8Particlei,"",@"SHT_CUDA_INFO"
	.sectionflags	@""
	.align	4


	//----- nvinfo : EIATTR_CUDA_API_VERSION
	.align		4
        /*0000*/ 	.byte	0x04, 0x37
        /*0002*/ 	.short	(.L_7 - .L_6)
.L_6:
        /*0004*/ 	.word	0x00000082


	//----- nvinfo : EIATTR_KPARAM_INFO
	.align		4
.L_7:
        /*0008*/ 	.byte	0x04, 0x17
        /*000a*/ 	.short	(.L_9 - .L_8)
.L_8:
        /*000c*/ 	.word	0x00000000
        /*0010*/ 	.short	0x0001
        /*0012*/ 	.short	0x0008
        /*0014*/ 	.byte	0x00, 0xf0, 0x11, 0x00


	//----- nvinfo : EIATTR_KPARAM_INFO
	.align		4
.L_9:
        /*0018*/ 	.byte	0x04, 0x17
        /*001a*/ 	.short	(.L_11 - .L_10)
.L_10:
        /*001c*/ 	.word	0x00000000
        /*0020*/ 	.short	0x0000
        /*0022*/ 	.short	0x0000
        /*0024*/ 	.byte	0x00, 0xf5, 0x21, 0x00


	//----- nvinfo : EIATTR_SPARSE_MMA_MASK
	.align		4
.L_11:
        /*0028*/ 	.byte	0x03, 0x50
        /*002a*/ 	.short	0x0000


	//----- nvinfo : EIATTR_MAXREG_COUNT
	.align		4
        /*002c*/ 	.byte	0x03, 0x1b
        /*002e*/ 	.short	0x00ff


	//----- nvinfo : EIATTR_MERCURY_ISA_VERSION
	.align		4
        /*0030*/ 	.byte	0x03, 0x5f
        /*0032*/ 	.short	0x0101


	//----- nvinfo : EIATTR_VRC_CTA_INIT_COUNT
	.align		4
        /*0034*/ 	.byte	0x02, 0x4a
	.zero		1
	.zero		1


	//----- nvinfo : EIATTR_EXIT_INSTR_OFFSETS
	.align		4
        /*0038*/ 	.byte	0x04, 0x1c
        /*003a*/ 	.short	(.L_13 - .L_12)


	//   ....[0]....
.L_12:
        /*003c*/ 	.word	0x00000060


	//   ....[1]....
        /*0040*/ 	.word	0x000001c0


	//   ....[2]....
        /*0044*/ 	.word	0x000001f0


	//----- nvinfo : EIATTR_CBANK_PARAM_SIZE
	.align		4
.L_13:
        /*0048*/ 	.byte	0x03, 0x19
        /*004a*/ 	.short	0x000c


	//----- nvinfo : EIATTR_PARAM_CBANK
	.align		4
        /*004c*/ 	.byte	0x04, 0x0a
        /*004e*/ 	.short	(.L_15 - .L_14)
	.align		4
.L_14:
        /*0050*/ 	.word	index@(.nv.constant0._Z20actualizarParticulasP8Particlei)
        /*0054*/ 	.short	0x0380
        /*0056*/ 	.short	0x000c


	//----- nvinfo : EIATTR_SW_WAR
	.align		4
.L_15:
        /*0058*/ 	.byte	0x04, 0x36
        /*005a*/ 	.short	(.L_17 - .L_16)
.L_16:
        /*005c*/ 	.word	0x00000008
.L_17:


//--------------------- .nv.callgraph             --------------------------
	.section	.nv.callgraph,"",@"SHT_CUDA_CALLGRAPH"
	.align	4
	.sectionentsize	8
	.align		4
        /*0000*/ 	.word	0x00000000
	.align		4
        /*0004*/ 	.word	0xffffffff
	.align		4
        /*0008*/ 	.word	0x00000000
	.align		4
        /*000c*/ 	.word	0xfffffffe
	.align		4
        /*0010*/ 	.word	0x00000000
	.align		4
        /*0014*/ 	.word	0xfffffffd
	.align		4
        /*0018*/ 	.word	0x00000000
	.align		4
        /*001c*/ 	.word	0xfffffffc


//--------------------- .text._Z20actualizarParticulasP8Particlei --------------------------
	.section	.text._Z20actualizarParticulasP8Particlei,"ax",@progbits
	.align	128
        .global         _Z20actualizarParticulasP8Particlei
        .type           _Z20actualizarParticulasP8Particlei,@function
        .size           _Z20actualizarParticulasP8Particlei,(.L_x_1 - _Z20actualizarParticulasP8Particlei)
        .other          _Z20actualizarParticulasP8Particlei,@"STO_CUDA_ENTRY STV_DEFAULT"
_Z20actualizarParticulasP8Particlei:
.text._Z20actualizarParticulasP8Particlei:
[----:B------:R-:W-:Y:S01]  /*0000*/  LDC R1, c[0x0][0x37c] ;  /* 0x0000df00ff017b82 */ /* 0x000fe20000000800 */
[----:B------:R-:W0:Y:S07]  /*0010*/  S2R R0, SR_TID.X ;  /* 0x0000000000007919 */ /* 0x000e2e0000002100 */
[----:B------:R-:W0:Y:S08]  /*0020*/  S2UR UR4, SR_CTAID.X ;  /* 0x00000000000479c3 */ /* 0x000e300000002500 */
[----:B------:R-:W0:Y:S02]  /*0030*/  LDC R5, c[0x0][0x360] ;  /* 0x0000d800ff057b82 */ /* 0x000e240000000800 */
[----:B0-----:R-:W-:-:S05]  /*0040*/  IMAD R5, R5, UR4, R0 ;  /* 0x0000000405057c24 */ /* 0x001fca000f8e0200 */
[----:B------:R-:W-:-:S13]  /*0050*/  ISETP.GT.AND P0, PT, R5, 0x31, PT ;  /* 0x000000310500780c */ /* 0x000fda0003f04270 */
[----:B------:R-:W-:Y:S05]  /*0060*/  @P0 EXIT ;  /* 0x000000000000094d */ /* 0x000fea0003800000 */
[----:B------:R-:W0:Y:S01]  /*0070*/  LDC.64 R2, c[0x0][0x380] ;  /* 0x0000e000ff027b82 */ /* 0x000e220000000a00 */
[----:B------:R-:W1:Y:S01]  /*0080*/  LDCU.64 UR4, c[0x0][0x358] ;  /* 0x00006b00ff0477ac */ /* 0x000e620008000a00 */
[----:B0-----:R-:W-:-:S05]  /*0090*/  IMAD.WIDE R2, R5, 0x1c, R2 ;  /* 0x0000001c05027825 */ /* 0x001fca00078e0202 */
[----:B-1----:R-:W2:Y:S04]  /*00a0*/  LDG.E R9, desc[UR4][R2.64+0x8] ;  /* 0x0000080402097981 */ /* 0x002ea8000c1e1900 */
[----:B------:R-:W2:Y:S04]  /*00b0*/  LDG.E R0, desc[UR4][R2.64] ;  /* 0x0000000402007981 */ /* 0x000ea8000c1e1900 */
[----:B------:R-:W3:Y:S04]  /*00c0*/  LDG.E R4, desc[UR4][R2.64+0xc] ;  /* 0x00000c0402047981 */ /* 0x000ee8000c1e1900 */
[----:B------:R-:W3:Y:S01]  /*00d0*/  LDG.E R7, desc[UR4][R2.64+0x4] ;  /* 0x0000040402077981 */ /* 0x000ee2000c1e1900 */
[----:B--2---:R-:W-:-:S05]  /*00e0*/  FFMA R5, R9, 0.0010000000474974513054, R0 ;  /* 0x3a83126f09057823 */ /* 0x004fca0000000000 */
[C---:B------:R-:W-:Y:S01]  /*00f0*/  FSETP.GE.AND P0, PT, R5.reuse, 1, PT ;  /* 0x3f8000000500780b */ /* 0x040fe20003f06000 */
[----:B------:R0:W-:Y:S01]  /*0100*/  STG.E desc[UR4][R2.64], R5 ;  /* 0x0000000502007986 */ /* 0x0001e2000c101904 */
[----:B---3--:R-:W-:Y:S02]  /*0110*/  FFMA R7, R4, 0.0010000000474974513054, R7 ;  /* 0x3a83126f04077823 */ /* 0x008fe40000000007 */
[----:B------:R-:W-:-:S03]  /*0120*/  FSETP.GTU.AND P0, PT, R5, RZ, !P0 ;  /* 0x000000ff0500720b */ /* 0x000fc6000470c000 */
[C---:B------:R-:W-:Y:S01]  /*0130*/  FSETP.GE.AND P1, PT, R7.reuse, 1, PT ;  /* 0x3f8000000700780b */ /* 0x040fe20003f26000 */
[----:B------:R0:W-:Y:S03]  /*0140*/  STG.E desc[UR4][R2.64+0x4], R7 ;  /* 0x0000040702007986 */ /* 0x0001e6000c101904 */
[----:B------:R-:W-:-:S06]  /*0150*/  FSETP.GTU.AND P1, PT, R7, RZ, !P1 ;  /* 0x000000ff0700720b */ /* 0x000fcc0004f2c000 */
[----:B------:R-:W-:-:S05]  /*0160*/  @!P0 FADD R9, -R9, -RZ ;  /* 0x800000ff09098221 */ /* 0x000fca0000000100 */
[----:B------:R-:W-:Y:S01]  /*0170*/  FSETP.GT.AND P2, PT, R9, 0.5, PT ;  /* 0x3f0000000900780b */ /* 0x000fe20003f44000 */
[----:B------:R0:W-:Y:S01]  /*0180*/  @!P0 STG.E desc[UR4][R2.64+0x8], R9 ;  /* 0x0000080902008986 */ /* 0x0001e2000c101904 */
[----:B------:R-:W-:Y:S02]  /*0190*/  @!P1 FADD R11, -R4, -RZ ;  /* 0x800000ff040b9221 */ /* 0x000fe40000000100 */
[----:B------:R-:W-:-:S03]  /*01a0*/  FSETP.GEU.OR P2, PT, R5, 0.5, !P2 ;  /* 0x3f0000000500780b */ /* 0x000fc6000574e400 */
[----:B------:R0:W-:Y:S10]  /*01b0*/  @!P1 STG.E desc[UR4][R2.64+0xc], R11 ;  /* 0x00000c0b02009986 */ /* 0x0001f4000c101904 */
[----:B------:R-:W-:Y:S05]  /*01c0*/  @P2 EXIT ;  /* 0x000000000000294d */ /* 0x000fea0003800000 */
[----:B0-----:R-:W-:-:S05]  /*01d0*/  FADD R5, R5, 0.0099999997764825820923 ;  /* 0x3c23d70a05057421 */ /* 0x001fca0000000000 */
[----:B------:R-:W-:Y:S01]  /*01e0*/  STG.E desc[UR4][R2.64], R5 ;  /* 0x0000000502007986 */ /* 0x000fe2000c101904 */
[----:B------:R-:W-:Y:S05]  /*01f0*/  EXIT ;  /* 0x000000000000794d */ /* 0x000fea0003800000 */
.L_x_0:
[----:B------:R-:W-:-:S00]  /*0200*/  BRA `(.L_x_0) ;  /* 0xfffffffc00fc7947 */ /* 0x000fc0000383ffff */
[----:B------:R-:W-:-:S00]  /*0210*/  NOP ;  /* 0x0000000000007918 */ /* 0x000fc00000000000 */
        /* <DEDUP_REMOVED lines=14> */
.L_x_1:


//--------------------- .nv.shared.reserved.0     --------------------------
	.section	.nv.shared.reserved.0,"aw",@nobits
	.weak		__nv_reservedSMEM_offset_0_alias
	.size		__nv_reservedSMEM_offset_0_alias, 0, 64
	.other		__nv_reservedSMEM_offset_0_alias,@"STO_CUDA_RESERVED_SHARED STV_DEFAULT"
__nv_reservedSMEM_offset_0_alias:
	.zero		0
	.zero		64


//--------------------- .nv.constant0._Z20actualizarParticulasP8Particlei --------------------------
	.section	.nv.constant0._Z20actualizarParticulasP8Particlei,"a",@progbits
	.sectionflags	@""
	.align	4
.nv.constant0._Z20actualizarParticulasP8Particlei:
	.zero		908


//--------------------- SYMBOLS --------------------------

	.type		.nv.reservedSmem.offset0,@object
	.size		.nv.reservedSmem.offset0,0x4
